//
// Generated by NVIDIA NVVM Compiler
//
// Compiler Build ID: CL-36424714
// Cuda compilation tools, release 13.0, V13.0.88
// Based on NVVM 20.0.0
//

.version 9.0
.target sm_100
.address_size 64

	// .globl	_Z4convPKfS0_S0_iiiiPf

.visible .entry _Z4convPKfS0_S0_iiiiPf(
	.param .u64 .ptr .align 1 _Z4convPKfS0_S0_iiiiPf_param_0,
	.param .u64 .ptr .align 1 _Z4convPKfS0_S0_iiiiPf_param_1,
	.param .u64 .ptr .align 1 _Z4convPKfS0_S0_iiiiPf_param_2,
	.param .u32 _Z4convPKfS0_S0_iiiiPf_param_3,
	.param .u32 _Z4convPKfS0_S0_iiiiPf_param_4,
	.param .u32 _Z4convPKfS0_S0_iiiiPf_param_5,
	.param .u32 _Z4convPKfS0_S0_iiiiPf_param_6,
	.param .u64 .ptr .align 1 _Z4convPKfS0_S0_iiiiPf_param_7
)
{
	.reg .b32 	%r<23>;
	.reg .b32 	%f<9>;
	.reg .b64 	%rd<15>;

	ld.param.u64 	%rd1, [_Z4convPKfS0_S0_iiiiPf_param_0];
	ld.param.u64 	%rd2, [_Z4convPKfS0_S0_iiiiPf_param_1];
	ld.param.u64 	%rd3, [_Z4convPKfS0_S0_iiiiPf_param_2];
	ld.param.u32 	%r1, [_Z4convPKfS0_S0_iiiiPf_param_3];
	ld.param.u32 	%r2, [_Z4convPKfS0_S0_iiiiPf_param_5];
	ld.param.u32 	%r3, [_Z4convPKfS0_S0_iiiiPf_param_6];
	ld.param.u64 	%rd4, [_Z4convPKfS0_S0_iiiiPf_param_7];
	cvta.to.global.u64 	%rd5, %rd4;
	cvta.to.global.u64 	%rd6, %rd3;
	cvta.to.global.u64 	%rd7, %rd2;
	cvta.to.global.u64 	%rd8, %rd1;
	mov.u32 	%r4, %tid.x;
	mov.u32 	%r5, %ctaid.x;
	mov.u32 	%r6, %ntid.x;
	mad.lo.s32 	%r7, %r5, %r6, %r4;
	mov.u32 	%r8, %tid.y;
	mov.u32 	%r9, %ctaid.y;
	mov.u32 	%r10, %ntid.y;
	mad.lo.s32 	%r11, %r9, %r10, %r8;
	mov.u32 	%r12, %nctaid.x;
	mul.lo.s32 	%r13, %r6, %r12;
	mov.u32 	%r14, %ctaid.z;
	div.u32 	%r15, %r14, %r2;
	mul.lo.s32 	%r16, %r15, %r2;
	sub.s32 	%r17, %r14, %r16;
	add.s32 	%r18, %r15, %r11;
	add.s32 	%r19, %r17, %r7;
	mad.lo.s32 	%r20, %r18, %r1, %r19;
	mad.lo.s32 	%r21, %r13, %r11, %r7;
	mul.wide.s32 	%rd9, %r20, 4;
	add.s64 	%rd10, %rd8, %rd9;
	ld.global.f32 	%f1, [%rd10];
	mul.wide.s32 	%rd11, %r14, 4;
	add.s64 	%rd12, %rd7, %rd11;
	ld.global.f32 	%f2, [%rd12];
	ld.global.f32 	%f3, [%rd6];
	mul.lo.s32 	%r22, %r3, %r2;
	cvt.rn.f32.s32 	%f4, %r22;
	div.rn.f32 	%f5, %f3, %f4;
	fma.rn.f32 	%f6, %f1, %f2, %f5;
	mul.wide.s32 	%rd13, %r21, 4;
	add.s64 	%rd14, %rd5, %rd13;
	ld.global.f32 	%f7, [%rd14];
	add.f32 	%f8, %f7, %f6;
	st.global.f32 	[%rd14], %f8;
	ret;

}


// ===== COMPILED SASS (sm_100) =====

	.target	sm_100

	.elftype	@"ET_EXEC"


//--------------------- .note.nv.tkinfo           --------------------------
	.section	.note.nv.tkinfo,"",@"SHT_NOTE"
	.sectionflags	@"SHF_NOTE_NV_TKINFO"
	.tkinfo
        /*0018*/ 	.word	0x00000002
        /*0030*/ 	.string	""
        /*0030*/ 	.string	"ptxas"
        /*0030*/ 	.string	"Cuda compilation tools, release 13.0, V13.0.88"
        /*0030*/ 	.string	"Build cuda_13.0.r13.0/compiler.36424714_0"
        /*0030*/ 	.string	"-arch sm_100 -m 64 "



//--------------------- .note.nv.cuinfo           --------------------------
	.section	.note.nv.cuinfo,"",@"SHT_NOTE"
	.sectionflags	@"SHF_NOTE_NV_CUINFO"
        /*0018*/ 	.short	0x0002
        /*001a*/ 	.short	0x0064
        /*001c*/ 	.short	0x0082
	.zero		2


//--------------------- .nv.info                  --------------------------
	.section	.nv.info,"",@"SHT_CUDA_INFO"
	.align	4


	//----- nvinfo : EIATTR_REGCOUNT
	.align		4
        /*0000*/ 	.byte	0x04, 0x2f
        /*0002*/ 	.short	(.L_1 - .L_0)
	.align		4
.L_0:
        /*0004*/ 	.word	index@(_Z4convPKfS0_S0_iiiiPf)
        /*0008*/ 	.word	0x00000012


	//----- nvinfo : EIATTR_FRAME_SIZE
	.align		4
.L_1:
        /*000c*/ 	.byte	0x04, 0x11
        /*000e*/ 	.short	(.L_3 - .L_2)
	.align		4
.L_2:
        /*0010*/ 	.word	index@($__internal_0_$__cuda_sm3x_div_rn_noftz_f32_slowpath)
        /*0014*/ 	.word	0x00000000


	//----- nvinfo : EIATTR_FRAME_SIZE
	.align		4
.L_3:
        /*0018*/ 	.byte	0x04, 0x11
        /*001a*/ 	.short	(.L_5 - .L_4)
	.align		4
.L_4:
        /*001c*/ 	.word	index@(_Z4convPKfS0_S0_iiiiPf)
        /*0020*/ 	.word	0x00000000


	//----- nvinfo : EIATTR_MIN_STACK_SIZE
	.align		4
.L_5:
        /*0024*/ 	.byte	0x04, 0x12
        /*0026*/ 	.short	(.L_7 - .L_6)
	.align		4
.L_6:
        /*0028*/ 	.word	index@(_Z4convPKfS0_S0_iiiiPf)
        /*002c*/ 	.word	0x00000000
.L_7:


//--------------------- .nv.compat                --------------------------
	.section	.nv.compat,"",@"SHT_CUDA_COMPAT_INFO"
	.align	4
        /*0000*/ 	.byte	0x02, 0x09, 0x00, 0x00, 0x02, 0x02, 0x01, 0x00, 0x02, 0x05, 0x05, 0x00, 0x03, 0x07, 0x01, 0x01
        /*0010*/ 	.byte	0x02, 0x03, 0x00, 0x00, 0x02, 0x06, 0x01, 0x00, 0x04, 0x0b, 0x08, 0x00, 0x01, 0x00, 0x00, 0x00
        /*0020*/ 	.byte	0x00, 0x00, 0x00, 0x00


//--------------------- .nv.info._Z4convPKfS0_S0_iiiiPf --------------------------
	.section	.nv.info._Z4convPKfS0_S0_iiiiPf,"",@"SHT_CUDA_INFO"
	.sectionflags	@""
	.align	4


	//----- nvinfo : EIATTR_CUDA_API_VERSION
	.align		4
        /*0000*/ 	.byte	0x04, 0x37
        /*0002*/ 	.short	(.L_9 - .L_8)
.L_8:
        /*0004*/ 	.word	0x00000082


	//----- nvinfo : EIATTR_KPARAM_INFO
	.align		4
.L_9:
        /*0008*/ 	.byte	0x04, 0x17
        /*000a*/ 	.short	(.L_11 - .L_10)
.L_10:
        /*000c*/ 	.word	0x00000000
        /*0010*/ 	.short	0x0007
        /*0012*/ 	.short	0x0028
        /*0014*/ 	.byte	0x00, 0xf5, 0x21, 0x00


	//----- nvinfo : EIATTR_KPARAM_INFO
	.align		4
.L_11:
        /*0018*/ 	.byte	0x04, 0x17
        /*001a*/ 	.short	(.L_13 - .L_12)
.L_12:
        /*001c*/ 	.word	0x00000000
        /*0020*/ 	.short	0x0006
        /*0022*/ 	.short	0x0024
        /*0024*/ 	.byte	0x00, 0xf0, 0x11, 0x00


	//----- nvinfo : EIATTR_KPARAM_INFO
	.align		4
.L_13:
        /*0028*/ 	.byte	0x04, 0x17
        /*002a*/ 	.short	(.L_15 - .L_14)
.L_14:
        /*002c*/ 	.word	0x00000000
        /*0030*/ 	.short	0x0005
        /*0032*/ 	.short	0x0020
        /*0034*/ 	.byte	0x00, 0xf0, 0x11, 0x00


	//----- nvinfo : EIATTR_KPARAM_INFO
	.align		4
.L_15:
        /*0038*/ 	.byte	0x04, 0x17
        /*003a*/ 	.short	(.L_17 - .L_16)
.L_16:
        /*003c*/ 	.word	0x00000000
        /*0040*/ 	.short	0x0004
        /*0042*/ 	.short	0x001c
        /*0044*/ 	.byte	0x00, 0xf0, 0x11, 0x00


	//----- nvinfo : EIATTR_KPARAM_INFO
	.align		4
.L_17:
        /*0048*/ 	.byte	0x04, 0x17
        /*004a*/ 	.short	(.L_19 - .L_18)
.L_18:
        /*004c*/ 	.word	0x00000000
        /*0050*/ 	.short	0x0003
        /*0052*/ 	.short	0x0018
        /*0054*/ 	.byte	0x00, 0xf0, 0x11, 0x00


	//----- nvinfo : EIATTR_KPARAM_INFO
	.align		4
.L_19:
        /*0058*/ 	.byte	0x04, 0x17
        /*005a*/ 	.short	(.L_21 - .L_20)
.L_20:
        /*005c*/ 	.word	0x00000000
        /*0060*/ 	.short	0x0002
        /*0062*/ 	.short	0x0010
        /*0064*/ 	.byte	0x00, 0xf5, 0x21, 0x00


	//----- nvinfo : EIATTR_KPARAM_INFO
	.align		4
.L_21:
        /*0068*/ 	.byte	0x04, 0x17
        /*006a*/ 	.short	(.L_23 - .L_22)
.L_22:
        /*006c*/ 	.word	0x00000000
        /*0070*/ 	.short	0x0001
        /*0072*/ 	.short	0x0008
        /*0074*/ 	.byte	0x00, 0xf5, 0x21, 0x00


	//----- nvinfo : EIATTR_KPARAM_INFO
	.align		4
.L_23:
        /*0078*/ 	.byte	0x04, 0x17
        /*007a*/ 	.short	(.L_25 - .L_24)
.L_24:
        /*007c*/ 	.word	0x00000000
        /*0080*/ 	.short	0x0000
        /*0082*/ 	.short	0x0000
        /*0084*/ 	.byte	0x00, 0xf5, 0x21, 0x00


	//----- nvinfo : EIATTR_SPARSE_MMA_MASK
	.align		4
.L_25:
        /*0088*/ 	.byte	0x03, 0x50
        /*008a*/ 	.short	0x0000


	//----- nvinfo : EIATTR_MAXREG_COUNT
	.align		4
        /*008c*/ 	.byte	0x03, 0x1b
        /*008e*/ 	.short	0x00ff


	//----- nvinfo : EIATTR_MERCURY_ISA_VERSION
	.align		4
        /*0090*/ 	.byte	0x03, 0x5f
        /*0092*/ 	.short	0x0101


	//----- nvinfo : EIATTR_VRC_CTA_INIT_COUNT
	.align		4
        /*0094*/ 	.byte	0x02, 0x4a
	.zero		1
	.zero		1


	//----- nvinfo : EIATTR_EXIT_INSTR_OFFSETS
	.align		4
        /*0098*/ 	.byte	0x04, 0x1c
        /*009a*/ 	.short	(.L_27 - .L_26)


	//   ....[0]....
.L_26:
        /*009c*/ 	.word	0x00000420


	//----- nvinfo : EIATTR_CRS_STACK_SIZE
	.align		4
.L_27:
        /*00a0*/ 	.byte	0x04, 0x1e
        /*00a2*/ 	.short	(.L_29 - .L_28)
.L_28:
        /*00a4*/ 	.word	0x00000000


	//----- nvinfo : EIATTR_CBANK_PARAM_SIZE
	.align		4
.L_29:
        /*00a8*/ 	.byte	0x03, 0x19
        /*00aa*/ 	.short	0x0030


	//----- nvinfo : EIATTR_PARAM_CBANK
	.align		4
        /*00ac*/ 	.byte	0x04, 0x0a
        /*00ae*/ 	.short	(.L_31 - .L_30)
	.align		4
.L_30:
        /*00b0*/ 	.word	index@(.nv.constant0._Z4convPKfS0_S0_iiiiPf)
        /*00b4*/ 	.short	0x0380
        /*00b6*/ 	.short	0x0030


	//----- nvinfo : EIATTR_SW_WAR
	.align		4
.L_31:
        /*00b8*/ 	.byte	0x04, 0x36
        /*00ba*/ 	.short	(.L_33 - .L_32)
.L_32:
        /*00bc*/ 	.word	0x00000008
.L_33:


//--------------------- .nv.callgraph             --------------------------
	.section	.nv.callgraph,"",@"SHT_CUDA_CALLGRAPH"
	.align	4
	.sectionentsize	8
	.align		4
        /*0000*/ 	.word	0x00000000
	.align		4
        /*0004*/ 	.word	0xffffffff
	.align		4
        /*0008*/ 	.word	0x00000000
	.align		4
        /*000c*/ 	.word	0xfffffffe
	.align		4
        /*0010*/ 	.word	0x00000000
	.align		4
        /*0014*/ 	.word	0xfffffffd
	.align		4
        /*0018*/ 	.word	0x00000000
	.align		4
        /*001c*/ 	.word	0xfffffffc


//--------------------- .text._Z4convPKfS0_S0_iiiiPf --------------------------
	.section	.text._Z4convPKfS0_S0_iiiiPf,"ax",@progbits
	.align	128
        .global         _Z4convPKfS0_S0_iiiiPf
        .type           _Z4convPKfS0_S0_iiiiPf,@function
        .size           _Z4convPKfS0_S0_iiiiPf,(.L_x_10 - _Z4convPKfS0_S0_iiiiPf)
        .other          _Z4convPKfS0_S0_iiiiPf,@"STO_CUDA_ENTRY STV_DEFAULT"
_Z4convPKfS0_S0_iiiiPf:
.text._Z4convPKfS0_S0_iiiiPf:
[----:B------:R-:W-:Y:S01]  /*0000*/  LDC R1, c[0x0][0x37c] ;  /* 0x0000df00ff017b82 */ /* 0x000fe20000000800 */
[----:B------:R-:W0:Y:S01]  /*0010*/  LDCU.64 UR4, c[0x0][0x3a0] ;  /* 0x00007400ff0477ac */ /* 0x000e220008000a00 */
[----:B------:R-:W1:Y:S06]  /*0020*/  S2R R11, SR_CTAID.Z ;  /* 0x00000000000b7919 */ /* 0x000e6c0000002700 */
[----:B------:R-:W2:Y:S01]  /*0030*/  LDC R6, c[0x0][0x360] ;  /* 0x0000d800ff067b82 */ /* 0x000ea20000000800 */
[----:B------:R-:W3:Y:S01]  /*0040*/  LDCU.64 UR6, c[0x0][0x358] ;  /* 0x00006b00ff0677ac */ /* 0x000ee20008000a00 */
[----:B------:R-:W4:Y:S01]  /*0050*/  S2R R7, SR_TID.Y ;  /* 0x0000000000077919 */ /* 0x000f220000002200 */
[----:B------:R-:W3:Y:S01]  /*0060*/  LDCU UR10, c[0x0][0x398] ;  /* 0x00007300ff0a77ac */ /* 0x000ee20008000800 */
[----:B------:R-:W2:Y:S04]  /*0070*/  S2R R9, SR_TID.X ;  /* 0x0000000000097919 */ /* 0x000ea80000002100 */
[----:B------:R-:W-:Y:S01]  /*0080*/  S2UR UR9, SR_CTAID.Y ;  /* 0x00000000000979c3 */ /* 0x000fe20000002600 */
[----:B0-----:R-:W0:Y:S07]  /*0090*/  I2F.U32.RP R0, UR4 ;  /* 0x0000000400007d06 */ /* 0x001e2e0008209000 */
[----:B------:R-:W3:Y:S01]  /*00a0*/  LDC.64 R12, c[0x0][0x390] ;  /* 0x0000e400ff0c7b82 */ /* 0x000ee20000000a00 */
[----:B------:R-:W-:-:S07]  /*00b0*/  ISETP.NE.U32.AND P2, PT, RZ, UR4, PT ;  /* 0x00000004ff007c0c */ /* 0x000fce000bf45070 */
[----:B------:R-:W2:Y:S01]  /*00c0*/  S2UR UR8, SR_CTAID.X ;  /* 0x00000000000879c3 */ /* 0x000ea20000002500 */
[----:B0-----:R-:W0:Y:S02]  /*00d0*/  MUFU.RCP R0, R0 ;  /* 0x0000000000007308 */ /* 0x001e240000001000 */
[----:B0-----:R-:W-:Y:S02]  /*00e0*/  VIADD R2, R0, 0xffffffe ;  /* 0x0ffffffe00027836 */ /* 0x001fe40000000000 */
[----:B--2---:R-:W-:-:S04]  /*00f0*/  IMAD R8, R6, UR8, R9 ;  /* 0x0000000806087c24 */ /* 0x004fc8000f8e0209 */
[----:B------:R0:W2:Y:S02]  /*0100*/  F2I.FTZ.U32.TRUNC.NTZ R3, R2 ;  /* 0x0000000200037305 */ /* 0x0000a4000021f000 */
[----:B0-----:R-:W-:Y:S02]  /*0110*/  IMAD.MOV.U32 R2, RZ, RZ, RZ ;  /* 0x000000ffff027224 */ /* 0x001fe400078e00ff */
[----:B--2---:R-:W-:-:S04]  /*0120*/  IMAD.MOV R5, RZ, RZ, -R3 ;  /* 0x000000ffff057224 */ /* 0x004fc800078e0a03 */
[----:B------:R-:W-:-:S04]  /*0130*/  IMAD R5, R5, UR4, RZ ;  /* 0x0000000405057c24 */ /* 0x000fc8000f8e02ff */
[----:B------:R-:W-:-:S06]  /*0140*/  IMAD.HI.U32 R3, R3, R5, R2 ;  /* 0x0000000503037227 */ /* 0x000fcc00078e0002 */
[----:B-1----:R-:W-:Y:S02]  /*0150*/  IMAD.HI.U32 R10, R3, R11, RZ ;  /* 0x0000000b030a7227 */ /* 0x002fe400078e00ff */
[----:B------:R-:W0:Y:S02]  /*0160*/  LDC.64 R2, c[0x0][0x380] ;  /* 0x0000e000ff027b82 */ /* 0x000e240000000a00 */
[----:B------:R-:W-:-:S04]  /*0170*/  IMAD.MOV R4, RZ, RZ, -R10 ;  /* 0x000000ffff047224 */ /* 0x000fc800078e0a0a */
[----:B------:R-:W-:Y:S02]  /*0180*/  IMAD R0, R4, UR4, R11 ;  /* 0x0000000404007c24 */ /* 0x000fe4000f8e020b */
[----:B------:R-:W1:Y:S03]  /*0190*/  LDC.64 R4, c[0x0][0x388] ;  /* 0x0000e200ff047b82 */ /* 0x000e660000000a00 */
[----:B------:R-:W-:-:S13]  /*01a0*/  ISETP.GE.U32.AND P0, PT, R0, UR4, PT ;  /* 0x0000000400007c0c */ /* 0x000fda000bf06070 */
[----:B------:R-:W-:Y:S01]  /*01b0*/  @P0 IADD3 R0, PT, PT, R0, -UR4, RZ ;  /* 0x8000000400000c10 */ /* 0x000fe2000fffe0ff */
[----:B------:R-:W-:-:S03]  /*01c0*/  @P0 VIADD R10, R10, 0x1 ;  /* 0x000000010a0a0836 */ /* 0x000fc60000000000 */
[----:B------:R-:W-:Y:S02]  /*01d0*/  ISETP.GE.U32.AND P1, PT, R0, UR4, PT ;  /* 0x0000000400007c0c */ /* 0x000fe4000bf26070 */
[----:B------:R-:W4:Y:S11]  /*01e0*/  LDC R0, c[0x0][0x364] ;  /* 0x0000d900ff007b82 */ /* 0x000f360000000800 */
[----:B------:R-:W-:Y:S01]  /*01f0*/  @P1 VIADD R10, R10, 0x1 ;  /* 0x000000010a0a1836 */ /* 0x000fe20000000000 */
[----:B------:R-:W-:-:S05]  /*0200*/  @!P2 LOP3.LUT R10, RZ, UR4, RZ, 0x33, !PT ;  /* 0x00000004ff0aac12 */ /* 0x000fca000f8e33ff */
[----:B------:R-:W-:-:S04]  /*0210*/  IMAD.MOV R14, RZ, RZ, -R10 ;  /* 0x000000ffff0e7224 */ /* 0x000fc800078e0a0a */
[----:B------:R-:W-:Y:S02]  /*0220*/  IMAD R9, R14, UR4, R11 ;  /* 0x000000040e097c24 */ /* 0x000fe4000f8e020b */
[----:B----4-:R-:W-:Y:S02]  /*0230*/  IMAD R7, R0, UR9, R7 ;  /* 0x0000000900077c24 */ /* 0x010fe4000f8e0207 */
[----:B---3--:R-:W2:Y:S01]  /*0240*/  LDG.E R0, desc[UR6][R12.64] ;  /* 0x000000060c007981 */ /* 0x008ea2000c1e1900 */
[----:B------:R-:W-:Y:S01]  /*0250*/  IADD3 R9, PT, PT, R8, R9, RZ ;  /* 0x0000000908097210 */ /* 0x000fe20007ffe0ff */
[----:B------:R-:W-:Y:S01]  /*0260*/  IMAD.IADD R10, R7, 0x1, R10 ;  /* 0x00000001070a7824 */ /* 0x000fe200078e020a */
[----:B------:R-:W-:-:S03]  /*0270*/  UIMAD UR4, UR4, UR5, URZ ;  /* 0x00000005040472a4 */ /* 0x000fc6000f8e02ff */
[----:B------:R-:W-:Y:S02]  /*0280*/  IMAD R9, R10, UR10, R9 ;  /* 0x0000000a0a097c24 */ /* 0x000fe4000f8e0209 */
[----:B-1----:R-:W-:-:S04]  /*0290*/  IMAD.WIDE R10, R11, 0x4, R4 ;  /* 0x000000040b0a7825 */ /* 0x002fc800078e0204 */
[----:B0-----:R-:W-:Y:S01]  /*02a0*/  IMAD.WIDE R4, R9, 0x4, R2 ;  /* 0x0000000409047825 */ /* 0x001fe200078e0202 */
[----:B------:R-:W-:Y:S01]  /*02b0*/  I2FP.F32.S32 R3, UR4 ;  /* 0x0000000400037c45 */ /* 0x000fe20008201400 */
[----:B------:R-:W5:Y:S03]  /*02c0*/  LDG.E R2, desc[UR6][R10.64] ;  /* 0x000000060a027981 */ /* 0x000f66000c1e1900 */
[----:B------:R-:W0:Y:S01]  /*02d0*/  MUFU.RCP R14, R3 ;  /* 0x00000003000e7308 */ /* 0x000e220000001000 */
[----:B------:R-:W1:Y:S01]  /*02e0*/  LDCU UR4, c[0x0][0x370] ;  /* 0x00006e00ff0477ac */ /* 0x000e620008000800 */
[----:B------:R3:W5:Y:S01]  /*02f0*/  LDG.E R5, desc[UR6][R4.64] ;  /* 0x0000000604057981 */ /* 0x000762000c1e1900 */
[----:B0-----:R-:W-:Y:S01]  /*0300*/  FFMA R9, -R3, R14, 1 ;  /* 0x3f80000003097423 */ /* 0x001fe2000000010e */
[----:B-1----:R-:W-:-:S03]  /*0310*/  IMAD R6, R6, UR4, RZ ;  /* 0x0000000406067c24 */ /* 0x002fc6000f8e02ff */
[----:B------:R-:W-:Y:S01]  /*0320*/  FFMA R9, R14, R9, R14 ;  /* 0x000000090e097223 */ /* 0x000fe2000000000e */
[----:B---3--:R-:W-:Y:S01]  /*0330*/  IMAD R4, R7, R6, R8 ;  /* 0x0000000607047224 */ /* 0x008fe200078e0208 */
[----:B--2---:R-:W0:Y:S02]  /*0340*/  FCHK P0, R0, R3 ;  /* 0x0000000300007302 */ /* 0x004e240000000000 */
[----:B------:R-:W-:-:S04]  /*0350*/  FFMA R12, R0, R9, RZ ;  /* 0x00000009000c7223 */ /* 0x000fc800000000ff */
[----:B------:R-:W-:-:S04]  /*0360*/  FFMA R10, -R3, R12, R0 ;  /* 0x0000000c030a7223 */ /* 0x000fc80000000100 */
[----:B------:R-:W-:Y:S01]  /*0370*/  FFMA R10, R9, R10, R12 ;  /* 0x0000000a090a7223 */ /* 0x000fe2000000000c */
[----:B0-----:R-:W-:Y:S06]  /*0380*/  @!P0 BRA `(.L_x_0) ;  /* 0x00000000000c8947 */ /* 0x001fec0003800000 */
[----:B------:R-:W-:-:S07]  /*0390*/  MOV R6, 0x3b0 ;  /* 0x000003b000067802 */ /* 0x000fce0000000f00 */
[----:B-----5:R-:W-:Y:S05]  /*03a0*/  CALL.REL.NOINC `($__internal_0_$__cuda_sm3x_div_rn_noftz_f32_slowpath) ;  /* 0x0000000000207944 */ /* 0x020fea0003c00000 */
[----:B------:R-:W-:-:S07]  /*03b0*/  IMAD.MOV.U32 R10, RZ, RZ, R0 ;  /* 0x000000ffff0a7224 */ /* 0x000fce00078e0000 */
.L_x_0:
[----:B------:R-:W0:Y:S02]  /*03c0*/  LDC.64 R6, c[0x0][0x3a8] ;  /* 0x0000ea00ff067b82 */ /* 0x000e240000000a00 */
[----:B0-----:R-:W-:-:S05]  /*03d0*/  IMAD.WIDE R6, R4, 0x4, R6 ;  /* 0x0000000404067825 */ /* 0x001fca00078e0206 */
[----:B------:R-:W2:Y:S01]  /*03e0*/  LDG.E R3, desc[UR6][R6.64] ;  /* 0x0000000606037981 */ /* 0x000ea2000c1e1900 */
[----:B-----5:R-:W-:-:S04]  /*03f0*/  FFMA R2, R5, R2, R10 ;  /* 0x0000000205027223 */ /* 0x020fc8000000000a */
[----:B--2---:R-:W-:-:S05]  /*0400*/  FADD R3, R2, R3 ;  /* 0x0000000302037221 */ /* 0x004fca0000000000 */
[----:B------:R-:W-:Y:S01]  /*0410*/  STG.E desc[UR6][R6.64], R3 ;  /* 0x0000000306007986 */ /* 0x000fe2000c101906 */
[----:B------:R-:W-:Y:S05]  /*0420*/  EXIT ;  /* 0x000000000000794d */ /* 0x000fea0003800000 */
        .weak           $__internal_0_$__cuda_sm3x_div_rn_noftz_f32_slowpath
        .type           $__internal_0_$__cuda_sm3x_div_rn_noftz_f32_slowpath,@function
        .size           $__internal_0_$__cuda_sm3x_div_rn_noftz_f32_slowpath,(.L_x_10 - $__internal_0_$__cuda_sm3x_div_rn_noftz_f32_slowpath)
$__internal_0_$__cuda_sm3x_div_rn_noftz_f32_slowpath:
[----:B------:R-:W-:Y:S01]  /*0430*/  SHF.R.U32.HI R8, RZ, 0x17, R3 ;  /* 0x00000017ff087819 */ /* 0x000fe20000011603 */
[--C-:B------:R-:W-:Y:S01]  /*0440*/  IMAD.MOV.U32 R10, RZ, RZ, R0.reuse ;  /* 0x000000ffff0a7224 */ /* 0x100fe200078e0000 */
[----:B------:R-:W-:Y:S02]  /*0450*/  SHF.R.U32.HI R7, RZ, 0x17, R0 ;  /* 0x00000017ff077819 */ /* 0x000fe40000011600 */
[----:B------:R-:W-:Y:S02]  /*0460*/  LOP3.LUT R9, R8, 0xff, RZ, 0xc0, !PT ;  /* 0x000000ff08097812 */ /* 0x000fe400078ec0ff */
[----:B------:R-:W-:Y:S02]  /*0470*/  LOP3.LUT R8, R7, 0xff, RZ, 0xc0, !PT ;  /* 0x000000ff07087812 */ /* 0x000fe400078ec0ff */
[----:B------:R-:W-:Y:S01]  /*0480*/  MOV R11, R3 ;  /* 0x00000003000b7202 */ /* 0x000fe20000000f00 */
[----:B------:R-:W-:Y:S02]  /*0490*/  VIADD R13, R9, 0xffffffff ;  /* 0xffffffff090d7836 */ /* 0x000fe40000000000 */
[----:B------:R-:W-:-:S03]  /*04a0*/  VIADD R12, R8, 0xffffffff ;  /* 0xffffffff080c7836 */ /* 0x000fc60000000000 */
[----:B------:R-:W-:-:S04]  /*04b0*/  ISETP.GT.U32.AND P0, PT, R13, 0xfd, PT ;  /* 0x000000fd0d00780c */ /* 0x000fc80003f04070 */
[----:B------:R-:W-:-:S13]  /*04c0*/  ISETP.GT.U32.OR P0, PT, R12, 0xfd, P0 ;  /* 0x000000fd0c00780c */ /* 0x000fda0000704470 */
[----:B------:R-:W-:Y:S01]  /*04d0*/  @!P0 IMAD.MOV.U32 R7, RZ, RZ, RZ ;  /* 0x000000ffff078224 */ /* 0x000fe200078e00ff */
[----:B------:R-:W-:Y:S06]  /*04e0*/  @!P0 BRA `(.L_x_1) ;  /* 0x00000000005c8947 */ /* 0x000fec0003800000 */
[----:B------:R-:W-:Y:S02]  /*04f0*/  FSETP.GTU.FTZ.AND P0, PT, |R0|, +INF , PT ;  /* 0x7f8000000000780b */ /* 0x000fe40003f1c200 */
[----:B------:R-:W-:-:S04]  /*0500*/  FSETP.GTU.FTZ.AND P1, PT, |R3|, +INF , PT ;  /* 0x7f8000000300780b */ /* 0x000fc80003f3c200 */
[----:B------:R-:W-:-:S13]  /*0510*/  PLOP3.LUT P0, PT, P0, P1, PT, 0xf8, 0x8f ;  /* 0x00000000008f781c */ /* 0x000fda0000703f70 */
[----:B------:R-:W-:Y:S05]  /*0520*/  @P0 BRA `(.L_x_2) ;  /* 0x0000000400440947 */ /* 0x000fea0003800000 */
[----:B------:R-:W-:-:S13]  /*0530*/  LOP3.LUT P0, RZ, R11, 0x7fffffff, R10, 0xc8, !PT ;  /* 0x7fffffff0bff7812 */ /* 0x000fda000780c80a */
[----:B------:R-:W-:Y:S05]  /*0540*/  @!P0 BRA `(.L_x_3) ;  /* 0x0000000400348947 */ /* 0x000fea0003800000 */
[C---:B------:R-:W-:Y:S02]  /*0550*/  FSETP.NEU.FTZ.AND P2, PT, |R0|.reuse, +INF , PT ;  /* 0x7f8000000000780b */ /* 0x040fe40003f5d200 */
[----:B------:R-:W-:Y:S02]  /*0560*/  FSETP.NEU.FTZ.AND P1, PT, |R3|, +INF , PT ;  /* 0x7f8000000300780b */ /* 0x000fe40003f3d200 */
[----:B------:R-:W-:-:S11]  /*0570*/  FSETP.NEU.FTZ.AND P0, PT, |R0|, +INF , PT ;  /* 0x7f8000000000780b */ /* 0x000fd60003f1d200 */
[----:B------:R-:W-:Y:S05]  /*0580*/  @!P1 BRA !P2, `(.L_x_3) ;  /* 0x0000000400249947 */ /* 0x000fea0005000000 */
[----:B------:R-:W-:-:S04]  /*0590*/  LOP3.LUT P2, RZ, R10, 0x7fffffff, RZ, 0xc0, !PT ;  /* 0x7fffffff0aff7812 */ /* 0x000fc8000784c0ff */
[----:B------:R-:W-:-:S13]  /*05a0*/  PLOP3.LUT P1, PT, P1, P2, PT, 0x2f, 0xf2 ;  /* 0x0000000000f2781c */ /* 0x000fda0000f24577 */
[----:B------:R-:W-:Y:S05]  /*05b0*/  @P1 BRA `(.L_x_4) ;  /* 0x0000000400101947 */ /* 0x000fea0003800000 */
[----:B------:R-:W-:-:S04]  /*05c0*/  LOP3.LUT P1, RZ, R11, 0x7fffffff, RZ, 0xc0, !PT ;  /* 0x7fffffff0bff7812 */ /* 0x000fc8000782c0ff */
[----:B------:R-:W-:-:S13]  /*05d0*/  PLOP3.LUT P0, PT, P0, P1, PT, 0x2f, 0xf2 ;  /* 0x0000000000f2781c */ /* 0x000fda0000702577 */
[----:B------:R-:W-:Y:S05]  /*05e0*/  @P0 BRA `(.L_x_5) ;  /* 0x0000000000f80947 */ /* 0x000fea0003800000 */
[----:B------:R-:W-:Y:S02]  /*05f0*/  ISETP.GE.AND P0, PT, R12, RZ, PT ;  /* 0x000000ff0c00720c */ /* 0x000fe40003f06270 */
[----:B------:R-:W-:-:S11]  /*0600*/  ISETP.GE.AND P1, PT, R13, RZ, PT ;  /* 0x000000ff0d00720c */ /* 0x000fd60003f26270 */
[----:B------:R-:W-:Y:S02]  /*0610*/  @P0 IMAD.MOV.U32 R7, RZ, RZ, RZ ;  /* 0x000000ffff070224 */ /* 0x000fe400078e00ff */
[----:B------:R-:W-:Y:S01]  /*0620*/  @!P0 FFMA R10, R0, 1.84467440737095516160e+19, RZ ;  /* 0x5f800000000a8823 */ /* 0x000fe200000000ff */
[----:B------:R-:W-:Y:S02]  /*0630*/  @!P0 IMAD.MOV.U32 R7, RZ, RZ, -0x40 ;  /* 0xffffffc0ff078424 */ /* 0x000fe400078e00ff */
[----:B------:R-:W-:-:S03]  /*0640*/  @!P1 FFMA R11, R3, 1.84467440737095516160e+19, RZ ;  /* 0x5f800000030b9823 */ /* 0x000fc600000000ff */
[----:B------:R-:W-:-:S07]  /*0650*/  @!P1 IADD3 R7, PT, PT, R7, 0x40, RZ ;  /* 0x0000004007079810 */ /* 0x000fce0007ffe0ff */
.L_x_1:
[----:B------:R-:W-:Y:S01]  /*0660*/  LEA R0, R9, 0xc0800000, 0x17 ;  /* 0xc080000009007811 */ /* 0x000fe200078eb8ff */
[----:B------:R-:W-:-:S04]  /*0670*/  VIADD R8, R8, 0xffffff81 ;  /* 0xffffff8108087836 */ /* 0x000fc80000000000 */
[----:B------:R-:W-:Y:S02]  /*0680*/  IMAD.IADD R11, R11, 0x1, -R0 ;  /* 0x000000010b0b7824 */ /* 0x000fe400078e0a00 */
[C---:B------:R-:W-:Y:S01]  /*0690*/  IMAD R0, R8.reuse, -0x800000, R10 ;  /* 0xff80000008007824 */ /* 0x040fe200078e020a */
[----:B------:R-:W-:Y:S01]  /*06a0*/  IADD3 R8, PT, PT, R8, 0x7f, -R9 ;  /* 0x0000007f08087810 */ /* 0x000fe20007ffe809 */
[----:B------:R-:W0:Y:S01]  /*06b0*/  MUFU.RCP R3, R11 ;  /* 0x0000000b00037308 */ /* 0x000e220000001000 */
[----:B------:R-:W-:-:S03]  /*06c0*/  FADD.FTZ R13, -R11, -RZ ;  /* 0x800000ff0b0d7221 */ /* 0x000fc60000010100 */
[----:B------:R-:W-:Y:S02]  /*06d0*/  IMAD.IADD R8, R8, 0x1, R7 ;  /* 0x0000000108087824 */ /* 0x000fe400078e0207 */
[----:B0-----:R-:W-:-:S04]  /*06e0*/  FFMA R12, R3, R13, 1 ;  /* 0x3f800000030c7423 */ /* 0x001fc8000000000d */
[----:B------:R-:W-:-:S04]  /*06f0*/  FFMA R12, R3, R12, R3 ;  /* 0x0000000c030c7223 */ /* 0x000fc80000000003 */
[----:B------:R-:W-:-:S04]  /*0700*/  FFMA R3, R0, R12, RZ ;  /* 0x0000000c00037223 */ /* 0x000fc800000000ff */
[----:B------:R-:W-:-:S04]  /*0710*/  FFMA R10, R13, R3, R0 ;  /* 0x000000030d0a7223 */ /* 0x000fc80000000000 */
[----:B------:R-:W-:-:S04]  /*0720*/  FFMA R15, R12, R10, R3 ;  /* 0x0000000a0c0f7223 */ /* 0x000fc80000000003 */
[----:B------:R-:W-:-:S04]  /*0730*/  FFMA R10, R13, R15, R0 ;  /* 0x0000000f0d0a7223 */ /* 0x000fc80000000000 */
[----:B------:R-:W-:-:S05]  /*0740*/  FFMA R0, R12, R10, R15 ;  /* 0x0000000a0c007223 */ /* 0x000fca000000000f */
[----:B------:R-:W-:-:S04]  /*0750*/  SHF.R.U32.HI R3, RZ, 0x17, R0 ;  /* 0x00000017ff037819 */ /* 0x000fc80000011600 */
[----:B------:R-:W-:-:S04]  /*0760*/  LOP3.LUT R3, R3, 0xff, RZ, 0xc0, !PT ;  /* 0x000000ff03037812 */ /* 0x000fc800078ec0ff */
[----:B------:R-:W-:-:S05]  /*0770*/  IADD3 R9, PT, PT, R3, R8, RZ ;  /* 0x0000000803097210 */ /* 0x000fca0007ffe0ff */
[----:B------:R-:W-:-:S05]  /*0780*/  VIADD R3, R9, 0xffffffff ;  /* 0xffffffff09037836 */ /* 0x000fca0000000000 */
[----:B------:R-:W-:-:S13]  /*0790*/  ISETP.GE.U32.AND P0, PT, R3, 0xfe, PT ;  /* 0x000000fe0300780c */ /* 0x000fda0003f06070 */
[----:B------:R-:W-:Y:S05]  /*07a0*/  @!P0 BRA `(.L_x_6) ;  /* 0x0000000000808947 */ /* 0x000fea0003800000 */
[----:B------:R-:W-:-:S13]  /*07b0*/  ISETP.GT.AND P0, PT, R9, 0xfe, PT ;  /* 0x000000fe0900780c */ /* 0x000fda0003f04270 */
[----:B------:R-:W-:Y:S05]  /*07c0*/  @P0 BRA `(.L_x_7) ;  /* 0x00000000006c0947 */ /* 0x000fea0003800000 */
[----:B------:R-:W-:-:S13]  /*07d0*/  ISETP.GE.AND P0, PT, R9, 0x1, PT ;  /* 0x000000010900780c */ /* 0x000fda0003f06270 */
[----:B------:R-:W-:Y:S05]  /*07e0*/  @P0 BRA `(.L_x_8) ;  /* 0x0000000000980947 */ /* 0x000fea0003800000 */
[----:B------:R-:W-:Y:S02]  /*07f0*/  ISETP.GE.AND P0, PT, R9, -0x18, PT ;  /* 0xffffffe80900780c */ /* 0x000fe40003f06270 */
[----:B------:R-:W-:-:S11]  /*0800*/  LOP3.LUT R0, R0, 0x80000000, RZ, 0xc0, !PT ;  /* 0x8000000000007812 */ /* 0x000fd600078ec0ff */
[----:B------:R-:W-:Y:S05]  /*0810*/  @!P0 BRA `(.L_x_8) ;  /* 0x00000000008c8947 */ /* 0x000fea0003800000 */
[CCC-:B------:R-:W-:Y:S01]  /*0820*/  FFMA.RZ R3, R12.reuse, R10.reuse, R15.reuse ;  /* 0x0000000a0c037223 */ /* 0x1c0fe2000000c00f */
[CCC-:B------:R-:W-:Y:S01]  /*0830*/  FFMA.RM R8, R12.reuse, R10.reuse, R15.reuse ;  /* 0x0000000a0c087223 */ /* 0x1c0fe2000000400f */
[C---:B------:R-:W-:Y:S02]  /*0840*/  ISETP.NE.AND P2, PT, R9.reuse, RZ, PT ;  /* 0x000000ff0900720c */ /* 0x040fe40003f45270 */
[----:B------:R-:W-:Y:S02]  /*0850*/  ISETP.NE.AND P1, PT, R9, RZ, PT ;  /* 0x000000ff0900720c */ /* 0x000fe40003f25270 */
[----:B------:R-:W-:Y:S01]  /*0860*/  LOP3.LUT R7, R3, 0x7fffff, RZ, 0xc0, !PT ;  /* 0x007fffff03077812 */ /* 0x000fe200078ec0ff */
[----:B------:R-:W-:Y:S01]  /*0870*/  FFMA.RP R3, R12, R10, R15 ;  /* 0x0000000a0c037223 */ /* 0x000fe2000000800f */
[----:B------:R-:W-:Y:S02]  /*0880*/  VIADD R10, R9, 0x20 ;  /* 0x00000020090a7836 */ /* 0x000fe40000000000 */
[----:B------:R-:W-:Y:S01]  /*0890*/  LOP3.LUT R7, R7, 0x800000, RZ, 0xfc, !PT ;  /* 0x0080000007077812 */ /* 0x000fe200078efcff */
[----:B------:R-:W-:Y:S01]  /*08a0*/  IMAD.MOV R9, RZ, RZ, -R9 ;  /* 0x000000ffff097224 */ /* 0x000fe200078e0a09 */
[----:B------:R-:W-:-:S02]  /*08b0*/  FSETP.NEU.FTZ.AND P0, PT, R3, R8, PT ;  /* 0x000000080300720b */ /* 0x000fc40003f1d000 */
[----:B------:R-:W-:Y:S02]  /*08c0*/  SHF.L.U32 R10, R7, R10, RZ ;  /* 0x0000000a070a7219 */ /* 0x000fe400000006ff */
[----:B------:R-:W-:Y:S02]  /*08d0*/  SEL R8, R9, RZ, P2 ;  /* 0x000000ff09087207 */ /* 0x000fe40001000000 */
[----:B------:R-:W-:Y:S02]  /*08e0*/  ISETP.NE.AND P1, PT, R10, RZ, P1 ;  /* 0x000000ff0a00720c */ /* 0x000fe40000f25270 */
[----:B------:R-:W-:Y:S02]  /*08f0*/  SHF.R.U32.HI R8, RZ, R8, R7 ;  /* 0x00000008ff087219 */ /* 0x000fe40000011607 */
[----:B------:R-:W-:Y:S02]  /*0900*/  PLOP3.LUT P0, PT, P0, P1, PT, 0xf8, 0x8f ;  /* 0x00000000008f781c */ /* 0x000fe40000703f70 */
[----:B------:R-:W-:-:S02]  /*0910*/  SHF.R.U32.HI R10, RZ, 0x1, R8 ;  /* 0x00000001ff0a7819 */ /* 0x000fc40000011608 */
[----:B------:R-:W-:-:S04]  /*0920*/  SEL R3, RZ, 0x1, !P0 ;  /* 0x00000001ff037807 */ /* 0x000fc80004000000 */
[----:B------:R-:W-:-:S04]  /*0930*/  LOP3.LUT R3, R3, 0x1, R10, 0xf8, !PT ;  /* 0x0000000103037812 */ /* 0x000fc800078ef80a */
[----:B------:R-:W-:-:S04]  /*0940*/  LOP3.LUT R3, R3, R8, RZ, 0xc0, !PT ;  /* 0x0000000803037212 */ /* 0x000fc800078ec0ff */
[----:B------:R-:W-:-:S04]  /*0950*/  IADD3 R3, PT, PT, R10, R3, RZ ;  /* 0x000000030a037210 */ /* 0x000fc80007ffe0ff */
[----:B------:R-:W-:Y:S01]  /*0960*/  LOP3.LUT R0, R3, R0, RZ, 0xfc, !PT ;  /* 0x0000000003007212 */ /* 0x000fe200078efcff */
[----:B------:R-:W-:Y:S06]  /*0970*/  BRA `(.L_x_8) ;  /* 0x0000000000347947 */ /* 0x000fec0003800000 */
.L_x_7:
[----:B------:R-:W-:-:S04]  /*0980*/  LOP3.LUT R0, R0, 0x80000000, RZ, 0xc0, !PT ;  /* 0x8000000000007812 */ /* 0x000fc800078ec0ff */
[----:B------:R-:W-:Y:S01]  /*0990*/  LOP3.LUT R0, R0, 0x7f800000, RZ, 0xfc, !PT ;  /* 0x7f80000000007812 */ /* 0x000fe200078efcff */
[----:B------:R-:W-:Y:S06]  /*09a0*/  BRA `(.L_x_8) ;  /* 0x0000000000287947 */ /* 0x000fec0003800000 */
.L_x_6:
[----:B------:R-:W-:Y:S01]  /*09b0*/  IMAD R0, R8, 0x800000, R0 ;  /* 0x0080000008007824 */ /* 0x000fe200078e0200 */
[----:B------:R-:W-:Y:S06]  /*09c0*/  BRA `(.L_x_8) ;  /* 0x0000000000207947 */ /* 0x000fec0003800000 */
.L_x_5:
[----:B------:R-:W-:-:S04]  /*09d0*/  LOP3.LUT R0, R11, 0x80000000, R10, 0x48, !PT ;  /* 0x800000000b007812 */ /* 0x000fc800078e480a */
[----:B------:R-:W-:Y:S01]  /*09e0*/  LOP3.LUT R0, R0, 0x7f800000, RZ, 0xfc, !PT ;  /* 0x7f80000000007812 */ /* 0x000fe200078efcff */
[----:B------:R-:W-:Y:S06]  /*09f0*/  BRA `(.L_x_8) ;  /* 0x0000000000147947 */ /* 0x000fec0003800000 */
.L_x_4:
[----:B------:R-:W-:Y:S01]  /*0a00*/  LOP3.LUT R0, R11, 0x80000000, R10, 0x48, !PT ;  /* 0x800000000b007812 */ /* 0x000fe200078e480a */
[----:B------:R-:W-:Y:S06]  /*0a10*/  BRA `(.L_x_8) ;  /* 0x00000000000c7947 */ /* 0x000fec0003800000 */
.L_x_3:
[----:B------:R-:W0:Y:S01]  /*0a20*/  MUFU.RSQ R0, -QNAN ;  /* 0xffc0000000007908 */ /* 0x000e220000001400 */
[----:B------:R-:W-:Y:S05]  /*0a30*/  BRA `(.L_x_8) ;  /* 0x0000000000047947 */ /* 0x000fea0003800000 */
.L_x_2:
[----:B------:R-:W-:-:S07]  /*0a40*/  FADD.FTZ R0, R0, R3 ;  /* 0x0000000300007221 */ /* 0x000fce0000010000 */
.L_x_8:
[----:B------:R-:W-:-:S04]  /*0a50*/  IMAD.MOV.U32 R7, RZ, RZ, 0x0 ;  /* 0x00000000ff077424 */ /* 0x000fc800078e00ff */
[----:B0-----:R-:W-:Y:S05]  /*0a60*/  RET.REL.NODEC R6 `(_Z4convPKfS0_S0_iiiiPf) ;  /* 0xfffffff406647950 */ /* 0x001fea0003c3ffff */
.L_x_9:
[----:B------:R-:W-:-:S00]  /*0a70*/  BRA `(.L_x_9) ;  /* 0xfffffffc00fc7947 */ /* 0x000fc0000383ffff */
[----:B------:R-:W-:-:S00]  /*0a80*/  NOP ;  /* 0x0000000000007918 */ /* 0x000fc00000000000 */
[----:B------:R-:W-:-:S00]  /*0a90*/  NOP ;  /* 0x0000000000007918 */ /* 0x000fc00000000000 */
[----:B------:R-:W-:-:S00]  /*0aa0*/  NOP ;  /* 0x0000000000007918 */ /* 0x000fc00000000000 */
[----:B------:R-:W-:-:S00]  /*0ab0*/  NOP ;  /* 0x0000000000007918 */ /* 0x000fc00000000000 */
[----:B------:R-:W-:-:S00]  /*0ac0*/  NOP ;  /* 0x0000000000007918 */ /* 0x000fc00000000000 */
[----:B------:R-:W-:-:S00]  /*0ad0*/  NOP ;  /* 0x0000000000007918 */ /* 0x000fc00000000000 */
[----:B------:R-:W-:-:S00]  /*0ae0*/  NOP ;  /* 0x0000000000007918 */ /* 0x000fc00000000000 */
[----:B------:R-:W-:-:S00]  /*0af0*/  NOP ;  /* 0x0000000000007918 */ /* 0x000fc00000000000 */
.L_x_10:


//--------------------- .nv.shared.reserved.0     --------------------------
	.section	.nv.shared.reserved.0,"aw",@nobits
	.weak		__nv_reservedSMEM_offset_0_alias
	.size		__nv_reservedSMEM_offset_0_alias, 0, 64
	.other		__nv_reservedSMEM_offset_0_alias,@"STO_CUDA_RESERVED_SHARED STV_DEFAULT"
__nv_reservedSMEM_offset_0_alias:
	.zero		0
	.zero		64


//--------------------- .nv.constant0._Z4convPKfS0_S0_iiiiPf --------------------------
	.section	.nv.constant0._Z4convPKfS0_S0_iiiiPf,"a",@progbits
	.sectionflags	@""
	.align	4
.nv.constant0._Z4convPKfS0_S0_iiiiPf:
	.zero		944


//--------------------- SYMBOLS --------------------------

	.type		.nv.reservedSmem.offset0,@object
	.size		.nv.reservedSmem.offset0,0x4
